	.headerflags	@"EF_CUDA_TEXMODE_UNIFIED EF_CUDA_64BIT_ADDRESS EF_CUDA_ACCELERATORS EF_CUDA_SM90 EF_CUDA_VIRTUAL_SM(EF_CUDA_SM90)"
	.elftype	@"ET_EXEC"


//--------------------- .nv.info                  --------------------------
	.section	.nv.info,"",@"SHT_CUDA_INFO"
	.align	4


	//----- nvinfo : EIATTR_REGCOUNT
	.align		4
        /*0000*/ 	.byte	0x04, 0x2f
        /*0002*/ 	.short	(.L_3 - .L_2)
	.align		4
.L_2:
        /*0004*/ 	.word	index@(triton_poi_fused__native_batch_norm_legit_no_training_silu_25)
        /*0008*/ 	.word	0x00000028


	//----- nvinfo : EIATTR_MIN_STACK_SIZE
	.align		4
.L_3:
        /*000c*/ 	.byte	0x04, 0x12
        /*000e*/ 	.short	(.L_5 - .L_4)
	.align		4
.L_4:
        /*0010*/ 	.word	index@(triton_poi_fused__native_batch_norm_legit_no_training_silu_25)
        /*0014*/ 	.word	0x00000000


	//----- nvinfo : EIATTR_FRAME_SIZE
	.align		4
.L_5:
        /*0018*/ 	.byte	0x04, 0x11
        /*001a*/ 	.short	(.L_7 - .L_6)
	.align		4
.L_6:
        /*001c*/ 	.word	index@(triton_poi_fused__native_batch_norm_legit_no_training_silu_25)
        /*0020*/ 	.word	0x00000000


	//----- nvinfo : EIATTR_MIN_STACK_SIZE
	.align		4
.L_7:
        /*0024*/ 	.byte	0x04, 0x12
        /*0026*/ 	.short	(.L_9 - .L_8)
	.align		4
.L_8:
        /*0028*/ 	.word	index@(triton_poi_fused__native_batch_norm_legit_no_training_silu_25)
        /*002c*/ 	.word	0x00000000
.L_9:


//--------------------- .nv.info.triton_poi_fused__native_batch_norm_legit_no_training_silu_25 --------------------------
	.section	.nv.info.triton_poi_fused__native_batch_norm_legit_no_training_silu_25,"",@"SHT_CUDA_INFO"
	.sectionflags	@""
	.align	4


	//----- nvinfo : EIATTR_CUDA_API_VERSION
	.align		4
        /*0000*/ 	.byte	0x04, 0x37
        /*0002*/ 	.short	(.L_11 - .L_10)
.L_10:
        /*0004*/ 	.word	0x0000007c


	//----- nvinfo : EIATTR_KPARAM_INFO
	.align		4
.L_11:
        /*0008*/ 	.byte	0x04, 0x17
        /*000a*/ 	.short	(.L_13 - .L_12)
.L_12:
        /*000c*/ 	.word	0x00000000
        /*0010*/ 	.short	0x0007
        /*0012*/ 	.short	0x0034
        /*0014*/ 	.byte	0x00, 0xf0, 0x11, 0x00


	//----- nvinfo : EIATTR_KPARAM_INFO
	.align		4
.L_13:
        /*0018*/ 	.byte	0x04, 0x17
        /*001a*/ 	.short	(.L_15 - .L_14)
.L_14:
        /*001c*/ 	.word	0x00000000
        /*0020*/ 	.short	0x0006
        /*0022*/ 	.short	0x0030
        /*0024*/ 	.byte	0x00, 0xf0, 0x11, 0x00


	//----- nvinfo : EIATTR_KPARAM_INFO
	.align		4
.L_15:
        /*0028*/ 	.byte	0x04, 0x17
        /*002a*/ 	.short	(.L_17 - .L_16)
.L_16:
        /*002c*/ 	.word	0x00000000
        /*0030*/ 	.short	0x0005
        /*0032*/ 	.short	0x0028
        /*0034*/ 	.byte	0x00, 0xf4, 0x21, 0x00


	//----- nvinfo : EIATTR_KPARAM_INFO
	.align		4
.L_17:
        /*0038*/ 	.byte	0x04, 0x17
        /*003a*/ 	.short	(.L_19 - .L_18)
.L_18:
        /*003c*/ 	.word	0x00000000
        /*0040*/ 	.short	0x0004
        /*0042*/ 	.short	0x0020
        /*0044*/ 	.byte	0x00, 0xf4, 0x21, 0x00


	//----- nvinfo : EIATTR_KPARAM_INFO
	.align		4
.L_19:
        /*0048*/ 	.byte	0x04, 0x17
        /*004a*/ 	.short	(.L_21 - .L_20)
.L_20:
        /*004c*/ 	.word	0x00000000
        /*0050*/ 	.short	0x0003
        /*0052*/ 	.short	0x0018
        /*0054*/ 	.byte	0x00, 0xf4, 0x21, 0x00


	//----- nvinfo : EIATTR_KPARAM_INFO
	.align		4
.L_21:
        /*0058*/ 	.byte	0x04, 0x17
        /*005a*/ 	.short	(.L_23 - .L_22)
.L_22:
        /*005c*/ 	.word	0x00000000
        /*0060*/ 	.short	0x0002
        /*0062*/ 	.short	0x0010
        /*0064*/ 	.byte	0x00, 0xf4, 0x21, 0x00


	//----- nvinfo : EIATTR_KPARAM_INFO
	.align		4
.L_23:
        /*0068*/ 	.byte	0x04, 0x17
        /*006a*/ 	.short	(.L_25 - .L_24)
.L_24:
        /*006c*/ 	.word	0x00000000
        /*0070*/ 	.short	0x0001
        /*0072*/ 	.short	0x0008
        /*0074*/ 	.byte	0x00, 0xf4, 0x21, 0x00


	//----- nvinfo : EIATTR_KPARAM_INFO
	.align		4
.L_25:
        /*0078*/ 	.byte	0x04, 0x17
        /*007a*/ 	.short	(.L_27 - .L_26)
.L_26:
        /*007c*/ 	.word	0x00000000
        /*0080*/ 	.short	0x0000
        /*0082*/ 	.short	0x0000
        /*0084*/ 	.byte	0x00, 0xf4, 0x21, 0x00


	//----- nvinfo : EIATTR_SPARSE_MMA_MASK
	.align		4
.L_27:
        /*0088*/ 	.byte	0x03, 0x50
        /*008a*/ 	.short	0x0000


	//----- nvinfo : EIATTR_MAXREG_COUNT
	.align		4
        /*008c*/ 	.byte	0x03, 0x1b
        /*008e*/ 	.short	0x00ff


	//----- nvinfo : EIATTR_EXIT_INSTR_OFFSETS
	.align		4
        /*0090*/ 	.byte	0x04, 0x1c
        /*0092*/ 	.short	(.L_29 - .L_28)


	//   ....[0]....
.L_28:
        /*0094*/ 	.word	0x00001b80


	//   ....[1]....
        /*0098*/ 	.word	0x00001bd0


	//----- nvinfo : EIATTR_REQNTID
	.align		4
.L_29:
        /*009c*/ 	.byte	0x04, 0x10
        /*009e*/ 	.short	(.L_31 - .L_30)
.L_30:
        /*00a0*/ 	.word	0x00000100
        /*00a4*/ 	.word	0x00000001
        /*00a8*/ 	.word	0x00000001


	//----- nvinfo : EIATTR_CBANK_PARAM_SIZE
	.align		4
.L_31:
        /*00ac*/ 	.byte	0x03, 0x19
        /*00ae*/ 	.short	0x0038


	//----- nvinfo : EIATTR_PARAM_CBANK
	.align		4
        /*00b0*/ 	.byte	0x04, 0x0a
        /*00b2*/ 	.short	(.L_33 - .L_32)
	.align		4
.L_32:
        /*00b4*/ 	.word	index@(.nv.constant0.triton_poi_fused__native_batch_norm_legit_no_training_silu_25)
        /*00b8*/ 	.short	0x0210
        /*00ba*/ 	.short	0x0038


	//----- nvinfo : EIATTR_SW_WAR
	.align		4
.L_33:
        /*00bc*/ 	.byte	0x04, 0x36
        /*00be*/ 	.short	(.L_35 - .L_34)
.L_34:
        /*00c0*/ 	.word	0x00000008
.L_35:


//--------------------- .nv.callgraph             --------------------------
	.section	.nv.callgraph,"",@"SHT_CUDA_CALLGRAPH"
	.align	4
	.sectionentsize	8
	.align		4
        /*0000*/ 	.word	0x00000000
	.align		4
        /*0004*/ 	.word	0xffffffff
	.align		4
        /*0008*/ 	.word	0x00000000
	.align		4
        /*000c*/ 	.word	0xfffffffe
	.align		4
        /*0010*/ 	.word	0x00000000
	.align		4
        /*0014*/ 	.word	0xfffffffd
	.align		4
        /*0018*/ 	.word	0x00000000
	.align		4
        /*001c*/ 	.word	0xfffffffc


//--------------------- .nv.constant4             --------------------------
	.section	.nv.constant4,"a",@progbits
	.align	8
	.align		8
.nv.constant4:
        /*0000*/ 	.dword	_$_str
	.align		8
        /*0008*/ 	.dword	_$_str_$_2


//--------------------- .text.triton_poi_fused__native_batch_norm_legit_no_training_silu_25 --------------------------
	.section	.text.triton_poi_fused__native_batch_norm_legit_no_training_silu_25,"ax",@progbits
	.sectionflags	@"SHF_BARRIERS=1"
	.align	128
        .global         triton_poi_fused__native_batch_norm_legit_no_training_silu_25
        .type           triton_poi_fused__native_batch_norm_legit_no_training_silu_25,@function
        .size           triton_poi_fused__native_batch_norm_legit_no_training_silu_25,(.L_x_1 - triton_poi_fused__native_batch_norm_legit_no_training_silu_25)
        .other          triton_poi_fused__native_batch_norm_legit_no_training_silu_25,@"STO_CUDA_ENTRY STV_DEFAULT"
triton_poi_fused__native_batch_norm_legit_no_training_silu_25:
.text.triton_poi_fused__native_batch_norm_legit_no_training_silu_25:
[----:B------:R-:W0:Y:S01]  /*0000*/  LDC R1, c[0x0][0x28] ;  /* 0x00000a00ff017b82 */ /* 0x000e220000000800 */
[----:B------:R-:W1:Y:S07]  /*0010*/  S2R R0, SR_TID.X ;  /* 0x0000000000007919 */ /* 0x000e6e0000002100 */
[----:B------:R-:W2:Y:S01]  /*0020*/  LDC.64 R28, c[0x0][0x210] ;  /* 0x00008400ff1c7b82 */ /* 0x000ea20000000a00 */
[----:B------:R-:W-:Y:S01]  /*0030*/  CS2R R6, SRZ ;  /* 0x0000000000067805 */ /* 0x000fe2000001ff00 */
[----:B------:R-:W-:Y:S01]  /*0040*/  ULDC.64 UR6, c[0x0][0x208] ;  /* 0x0000820000067ab9 */ /* 0x000fe20000000a00 */
[----:B------:R-:W3:Y:S01]  /*0050*/  S2R R34, SR_CTAID.X ;  /* 0x0000000000227919 */ /* 0x000ee20000002500 */
[----:B------:R-:W4:Y:S04]  /*0060*/  S2R R2, SR_CTAID.Y ;  /* 0x0000000000027919 */ /* 0x000f280000002600 */
[----:B------:R-:W5:Y:S08]  /*0070*/  LDC.64 R36, c[0x0][0x220] ;  /* 0x00008800ff247b82 */ /* 0x000f700000000a00 */
[----:B------:R-:W5:Y:S01]  /*0080*/  LDC.64 R26, c[0x0][0x218] ;  /* 0x00008600ff1a7b82 */ /* 0x000f620000000a00 */
[----:B-1----:R-:W-:-:S02]  /*0090*/  SHF.R.U32.HI R5, RZ, 0x5, R0 ;  /* 0x00000005ff057819 */ /* 0x002fc40000011600 */
[----:B------:R-:W-:Y:S02]  /*00a0*/  SHF.L.U32 R3, R0, 0x2, RZ ;  /* 0x0000000200037819 */ /* 0x000fe400000006ff */
[----:B---3--:R-:W-:Y:S02]  /*00b0*/  SHF.L.U32 R34, R34, 0x7, RZ ;  /* 0x0000000722227819 */ /* 0x008fe400000006ff */
[----:B------:R-:W-:Y:S02]  /*00c0*/  SGXT.U32 R5, R5, 0x3 ;  /* 0x000000030505781a */ /* 0x000fe40000000000 */
[----:B----4-:R-:W-:Y:S02]  /*00d0*/  SHF.L.U32 R32, R2, 0x5, RZ ;  /* 0x0000000502207819 */ /* 0x010fe400000006ff */
[----:B------:R-:W-:Y:S02]  /*00e0*/  LOP3.LUT R33, R34, 0x7c, R3, 0xf8, !PT ;  /* 0x0000007c22217812 */ /* 0x000fe400078ef803 */
[----:B------:R-:W-:-:S02]  /*00f0*/  LOP3.LUT R4, R32, R5, RZ, 0xfc, !PT ;  /* 0x0000000520047212 */ /* 0x000fc400078efcff */
[----:B------:R-:W-:Y:S02]  /*0100*/  ISETP.GE.AND P0, PT, R33, 0x80, PT ;  /* 0x000000802100780c */ /* 0x000fe40003f06270 */
[----:B------:R-:W-:Y:S02]  /*0110*/  LEA R35, R4, R33, 0x7 ;  /* 0x0000002104237211 */ /* 0x000fe400078e38ff */
[----:B------:R-:W-:Y:S02]  /*0120*/  CS2R R4, SRZ ;  /* 0x0000000000047805 */ /* 0x000fe4000001ff00 */
[----:B------:R-:W-:Y:S02]  /*0130*/  IADD3 R19, R35, 0x800, RZ ;  /* 0x0000080023137810 */ /* 0x000fe40007ffe0ff */
[----:B------:R-:W-:-:S03]  /*0140*/  CS2R R20, SRZ ;  /* 0x0000000000147805 */ /* 0x000fc6000001ff00 */
[----:B--2---:R-:W-:Y:S01]  /*0150*/  IMAD.WIDE R18, R19, 0x4, R28 ;  /* 0x0000000413127825 */ /* 0x004fe200078e021c */
[----:B------:R-:W-:Y:S02]  /*0160*/  CS2R R22, SRZ ;  /* 0x0000000000167805 */ /* 0x000fe4000001ff00 */
[----:B------:R-:W-:Y:S02]  /*0170*/  CS2R R8, SRZ ;  /* 0x0000000000087805 */ /* 0x000fe4000001ff00 */
[----:B------:R-:W-:Y:S01]  /*0180*/  CS2R R10, SRZ ;  /* 0x00000000000a7805 */ /* 0x000fe2000001ff00 */
[C---:B-----5:R-:W-:Y:S01]  /*0190*/  IMAD.WIDE R36, R33.reuse, 0x4, R36 ;  /* 0x0000000421247825 */ /* 0x060fe200078e0224 */
[----:B------:R1:W2:Y:S01]  /*01a0*/  @!P0 LDG.E.EL.128 R4, desc[UR6][R18.64] ;  /* 0x0000000612048981 */ /* 0x0002a2000c2e1d00 */
[----:B------:R-:W-:Y:S02]  /*01b0*/  CS2R R16, SRZ ;  /* 0x0000000000107805 */ /* 0x000fe4000001ff00 */
[----:B------:R-:W-:Y:S01]  /*01c0*/  IADD3 R31, R35, 0xc00, RZ ;  /* 0x00000c00231f7810 */ /* 0x000fe20007ffe0ff */
[----:B0-----:R-:W-:Y:S01]  /*01d0*/  IMAD.WIDE R26, R33, 0x4, R26 ;  /* 0x00000004211a7825 */ /* 0x001fe200078e021a */
[----:B------:R-:W3:Y:S01]  /*01e0*/  @!P0 LDG.E.EL.128 R20, desc[UR6][R36.64] ;  /* 0x0000000624148981 */ /* 0x000ee2000c2e1d00 */
[----:B------:R-:W-:-:S02]  /*01f0*/  CS2R R12, SRZ ;  /* 0x00000000000c7805 */ /* 0x000fc4000001ff00 */
[----:B------:R-:W-:Y:S01]  /*0200*/  CS2R R14, SRZ ;  /* 0x00000000000e7805 */ /* 0x000fe2000001ff00 */
[--C-:B------:R-:W-:Y:S01]  /*0210*/  IMAD.WIDE R24, R35, 0x4, R28.reuse ;  /* 0x0000000423187825 */ /* 0x100fe200078e021c */
[----:B-1----:R-:W-:Y:S02]  /*0220*/  CS2R R18, SRZ ;  /* 0x0000000000127805 */ /* 0x002fe4000001ff00 */
[----:B------:R-:W-:Y:S02]  /*0230*/  IADD3 R35, R35, 0x400, RZ ;  /* 0x0000040023237810 */ /* 0x000fe40007ffe0ff */
[----:B------:R0:W4:Y:S01]  /*0240*/  @!P0 LDG.E.EL.128 R8, desc[UR6][R24.64] ;  /* 0x0000000618088981 */ /* 0x000122000c2e1d00 */
[----:B------:R-:W-:-:S03]  /*0250*/  IMAD.WIDE R30, R31, 0x4, R28 ;  /* 0x000000041f1e7825 */ /* 0x000fc600078e021c */
[----:B------:R1:W2:Y:S01]  /*0260*/  @!P0 LDG.E.EL.128 R16, desc[UR6][R26.64] ;  /* 0x000000061a108981 */ /* 0x0002a2000c2e1d00 */
[----:B------:R-:W-:-:S03]  /*0270*/  IMAD.WIDE R28, R35, 0x4, R28 ;  /* 0x00000004231c7825 */ /* 0x000fc600078e021c */
[----:B------:R5:W4:Y:S01]  /*0280*/  @!P0 LDG.E.EL.128 R12, desc[UR6][R30.64] ;  /* 0x000000061e0c8981 */ /* 0x000b22000c2e1d00 */
[----:B0-----:R-:W-:Y:S02]  /*0290*/  CS2R R24, SRZ ;  /* 0x0000000000187805 */ /* 0x001fe4000001ff00 */
[----:B-1----:R-:W-:Y:S01]  /*02a0*/  CS2R R26, SRZ ;  /* 0x00000000001a7805 */ /* 0x002fe2000001ff00 */
[----:B-----5:R-:W0:Y:S05]  /*02b0*/  LDC.64 R30, c[0x0][0x228] ;  /* 0x00008a00ff1e7b82 */ /* 0x020e2a0000000a00 */
[----:B------:R1:W5:Y:S02]  /*02c0*/  @!P0 LDG.E.EL.128 R24, desc[UR6][R28.64] ;  /* 0x000000061c188981 */ /* 0x000364000c2e1d00 */
[----:B-1----:R-:W-:Y:S01]  /*02d0*/  CS2R R28, SRZ ;  /* 0x00000000001c7805 */ /* 0x002fe2000001ff00 */
[----:B0-----:R-:W-:Y:S01]  /*02e0*/  IMAD.WIDE R36, R33, 0x4, R30 ;  /* 0x0000000421247825 */ /* 0x001fe200078e021e */
[----:B------:R-:W-:-:S06]  /*02f0*/  CS2R R30, SRZ ;  /* 0x00000000001e7805 */ /* 0x000fcc000001ff00 */
[----:B------:R0:W5:Y:S01]  /*0300*/  @!P0 LDG.E.EL.128 R28, desc[UR6][R36.64] ;  /* 0x00000006241c8981 */ /* 0x000162000c2e1d00 */
[----:B---3--:R-:W-:Y:S01]  /*0310*/  FADD R35, R20, 0.0010000000474974513054 ;  /* 0x3a83126f14237421 */ /* 0x008fe20000000000 */
[----:B------:R-:W-:Y:S01]  /*0320*/  FADD R22, R22, 0.0010000000474974513054 ;  /* 0x3a83126f16167421 */ /* 0x000fe20000000000 */
[C---:B--2---:R-:W-:Y:S02]  /*0330*/  FADD R20, -R19.reuse, R7 ;  /* 0x0000000713147221 */ /* 0x044fe40000000100 */
[----:B------:R-:W1:Y:S01]  /*0340*/  MUFU.SQRT R7, R35 ;  /* 0x0000002300077308 */ /* 0x000e620000002000 */
[C---:B----4-:R-:W-:Y:S01]  /*0350*/  FADD R11, -R19.reuse, R11 ;  /* 0x0000000b130b7221 */ /* 0x050fe20000000100 */
[C---:B------:R-:W-:Y:S01]  /*0360*/  FADD R15, -R19.reuse, R15 ;  /* 0x0000000f130f7221 */ /* 0x040fe20000000100 */
[C---:B------:R-:W-:Y:S01]  /*0370*/  FADD R10, -R18.reuse, R10 ;  /* 0x0000000a120a7221 */ /* 0x040fe20000000100 */
[C---:B------:R-:W-:Y:S01]  /*0380*/  FADD R14, -R18.reuse, R14 ;  /* 0x0000000e120e7221 */ /* 0x040fe20000000100 */
[----:B-----5:R-:W-:Y:S01]  /*0390*/  FADD R27, -R19, R27 ;  /* 0x0000001b131b7221 */ /* 0x020fe20000000100 */
[C---:B------:R-:W-:Y:S01]  /*03a0*/  FADD R19, -R18.reuse, R6 ;  /* 0x0000000612137221 */ /* 0x040fe20000000100 */
[----:B------:R-:W-:Y:S01]  /*03b0*/  FADD R6, R21, 0.0010000000474974513054 ;  /* 0x3a83126f15067421 */ /* 0x000fe20000000000 */
[----:B------:R-:W-:-:S02]  /*03c0*/  FADD R26, -R18, R26 ;  /* 0x0000001a121a7221 */ /* 0x000fc40000000100 */
[----:B------:R-:W2:Y:S01]  /*03d0*/  MUFU.SQRT R18, R22 ;  /* 0x0000001600127308 */ /* 0x000ea20000002000 */
[----:B-1----:R-:W-:-:S07]  /*03e0*/  FSETP.GT.AND P5, PT, R7, 8.50705917302346158658e+37, PT ;  /* 0x7e8000000700780b */ /* 0x002fce0003fa4000 */
[----:B------:R-:W1:Y:S01]  /*03f0*/  MUFU.SQRT R6, R6 ;  /* 0x0000000600067308 */ /* 0x000e620000002000 */
[----:B------:R-:W-:Y:S01]  /*0400*/  FSETP.GEU.AND P6, PT, R7, 1.175494350822287508e-38, PT ;  /* 0x008000000700780b */ /* 0x000fe20003fce000 */
[----:B------:R-:W-:-:S04]  /*0410*/  FADD R23, R23, 0.0010000000474974513054 ;  /* 0x3a83126f17177421 */ /* 0x000fc80000000000 */
[----:B------:R-:W-:Y:S01]  /*0420*/  @P5 FMUL R7, R7, 0.25 ;  /* 0x3e80000007075820 */ /* 0x000fe20000400000 */
[----:B--2---:R-:W-:Y:S01]  /*0430*/  FSETP.GT.AND P3, PT, R18, 8.50705917302346158658e+37, PT ;  /* 0x7e8000001200780b */ /* 0x004fe20003f64000 */
[----:B------:R-:W-:Y:S01]  /*0440*/  FADD R22, -R16, R12 ;  /* 0x0000000c10167221 */ /* 0x000fe20000000100 */
[----:B------:R-:W-:Y:S02]  /*0450*/  FSETP.GEU.AND P4, PT, R18, 1.175494350822287508e-38, PT ;  /* 0x008000001200780b */ /* 0x000fe40003f8e000 */
[----:B-1----:R-:W-:-:S03]  /*0460*/  FSETP.GT.AND P1, PT, R6, 8.50705917302346158658e+37, PT ;  /* 0x7e8000000600780b */ /* 0x002fc60003f24000 */
[----:B------:R-:W-:Y:S01]  /*0470*/  @!P6 FMUL R7, R7, 16777216 ;  /* 0x4b8000000707e820 */ /* 0x000fe20000400000 */
[----:B------:R-:W-:Y:S01]  /*0480*/  FSETP.GEU.AND P2, PT, R6, 1.175494350822287508e-38, PT ;  /* 0x008000000600780b */ /* 0x000fe20003f4e000 */
[----:B------:R-:W-:Y:S01]  /*0490*/  HFMA2.MMA R12, -RZ, RZ, 1.625, 0 ;  /* 0x3e800000ff0c7435 */ /* 0x000fe200000001ff */
[----:B0-----:R-:W0:Y:S03]  /*04a0*/  MUFU.SQRT R36, R23 ;  /* 0x0000001700247308 */ /* 0x001e260000002000 */
[----:B------:R-:W-:Y:S01]  /*04b0*/  @P3 FMUL R18, R18, 0.25 ;  /* 0x3e80000012123820 */ /* 0x000fe20000400000 */
[C---:B------:R-:W-:Y:S01]  /*04c0*/  FADD R9, -R17.reuse, R9 ;  /* 0x0000000911097221 */ /* 0x040fe20000000100 */
[C---:B------:R-:W-:Y:S01]  /*04d0*/  FADD R21, -R17.reuse, R5 ;  /* 0x0000000511157221 */ /* 0x040fe20000000100 */
[C---:B------:R-:W-:Y:S02]  /*04e0*/  FADD R13, -R17.reuse, R13 ;  /* 0x0000000d110d7221 */ /* 0x040fe40000000100 */
[----:B------:R-:W1:Y:S01]  /*04f0*/  MUFU.RCP R7, R7 ;  /* 0x0000000700077308 */ /* 0x000e620000001000 */
[----:B------:R-:W-:Y:S01]  /*0500*/  @P1 FMUL R6, R6, 0.25 ;  /* 0x3e80000006061820 */ /* 0x000fe20000400000 */
[----:B------:R-:W-:Y:S01]  /*0510*/  FADD R25, -R17, R25 ;  /* 0x0000001911197221 */ /* 0x000fe20000000100 */
[----:B------:R-:W-:Y:S01]  /*0520*/  FADD R17, -R16, R4 ;  /* 0x0000000410117221 */ /* 0x000fe20000000100 */
[----:B------:R-:W-:Y:S01]  /*0530*/  FSEL R4, R12, 1, P5 ;  /* 0x3f8000000c047808 */ /* 0x000fe20002800000 */
[----:B------:R-:W-:Y:S01]  /*0540*/  @!P2 FMUL R6, R6, 16777216 ;  /* 0x4b8000000606a820 */ /* 0x000fe20000400000 */
[----:B------:R-:W-:Y:S01]  /*0550*/  @!P4 FMUL R18, R18, 16777216 ;  /* 0x4b8000001212c820 */ /* 0x000fe20000400000 */
[----:B------:R-:W-:Y:S01]  /*0560*/  FADD R35, -R16, R24 ;  /* 0x0000001810237221 */ /* 0x000fe20000000100 */
[----:B0-----:R-:W-:Y:S01]  /*0570*/  FSETP.GT.AND P5, PT, R36, 8.50705917302346158658e+37, PT ;  /* 0x7e8000002400780b */ /* 0x001fe20003fa4000 */
[----:B------:R-:W-:Y:S01]  /*0580*/  @!P6 FMUL R4, R4, 16777216 ;  /* 0x4b8000000404e820 */ /* 0x000fe20000400000 */
[----:B------:R-:W0:Y:S01]  /*0590*/  MUFU.RCP R24, R6 ;  /* 0x0000000600187308 */ /* 0x000e220000001000 */
[----:B------:R-:W-:-:S02]  /*05a0*/  FSEL R5, R12, 1, P1 ;  /* 0x3f8000000c057808 */ /* 0x000fc40000800000 */
[----:B------:R-:W-:-:S05]  /*05b0*/  FSETP.GEU.AND P1, PT, R36, 1.175494350822287508e-38, PT ;  /* 0x008000002400780b */ /* 0x000fca0003f2e000 */
[----:B------:R-:W2:Y:S01]  /*05c0*/  MUFU.RCP R23, R18 ;  /* 0x0000001200177308 */ /* 0x000ea20000001000 */
[----:B-1----:R-:W-:Y:S01]  /*05d0*/  FMUL R7, R7, R4 ;  /* 0x0000000407077220 */ /* 0x002fe20000400000 */
[----:B------:R-:W-:Y:S01]  /*05e0*/  FSEL R4, R12, 1, P3 ;  /* 0x3f8000000c047808 */ /* 0x000fe20001800000 */
[----:B------:R-:W-:-:S04]  /*05f0*/  @!P2 FMUL R5, R5, 16777216 ;  /* 0x4b8000000505a820 */ /* 0x000fc80000400000 */
[----:B------:R-:W-:Y:S01]  /*0600*/  @!P4 FMUL R4, R4, 16777216 ;  /* 0x4b8000000404c820 */ /* 0x000fe20000400000 */
[----:B------:R-:W-:Y:S01]  /*0610*/  @P5 FMUL R36, R36, 0.25 ;  /* 0x3e80000024245820 */ /* 0x000fe20000400000 */
[----:B0-----:R-:W-:-:S03]  /*0620*/  FMUL R24, R24, R5 ;  /* 0x0000000518187220 */ /* 0x001fc60000400000 */
[----:B------:R-:W-:Y:S01]  /*0630*/  @!P1 FMUL R36, R36, 16777216 ;  /* 0x4b80000024249820 */ /* 0x000fe20000400000 */
[----:B--2---:R-:W-:Y:S02]  /*0640*/  FMUL R23, R23, R4 ;  /* 0x0000000417177220 */ /* 0x004fe40000400000 */
[----:B------:R-:W0:Y:S01]  /*0650*/  LDC.64 R4, c[0x0][0x230] ;  /* 0x00008c00ff047b82 */ /* 0x000e220000000a00 */
[----:B------:R-:W-:Y:S02]  /*0660*/  FADD R8, -R16, R8 ;  /* 0x0000000810087221 */ /* 0x000fe40000000100 */
[----:B------:R1:W2:Y:S01]  /*0670*/  MUFU.RCP R16, R36 ;  /* 0x0000002400107308 */ /* 0x0002a20000001000 */
[----:B------:R-:W-:-:S05]  /*0680*/  FSEL R37, R12, 1, P5 ;  /* 0x3f8000000c257808 */ /* 0x000fca0002800000 */
[----:B------:R-:W-:Y:S01]  /*0690*/  @!P1 FMUL R37, R37, 16777216 ;  /* 0x4b80000025259820 */ /* 0x000fe20000400000 */
[-C--:B------:R-:W-:Y:S01]  /*06a0*/  FMUL R18, R25, R24.reuse ;  /* 0x0000001819127220 */ /* 0x080fe20000400000 */
[-C--:B------:R-:W-:Y:S01]  /*06b0*/  FMUL R13, R13, R24.reuse ;  /* 0x000000180d0d7220 */ /* 0x080fe20000400000 */
[-C--:B-1----:R-:W-:Y:S01]  /*06c0*/  FMUL R36, R21, R24.reuse ;  /* 0x0000001815247220 */ /* 0x082fe20000400000 */
[-C--:B------:R-:W-:Y:S01]  /*06d0*/  FMUL R35, R35, R7.reuse ;  /* 0x0000000723237220 */ /* 0x080fe20000400000 */
[-C--:B------:R-:W-:Y:S01]  /*06e0*/  FMUL R17, R17, R7.reuse ;  /* 0x0000000711117220 */ /* 0x080fe20000400000 */
[----:B------:R-:W-:Y:S01]  /*06f0*/  FMUL R22, R22, R7 ;  /* 0x0000000716167220 */ /* 0x000fe20000400000 */
[----:B--2---:R-:W-:Y:S01]  /*0700*/  FMUL R16, R16, R37 ;  /* 0x0000002510107220 */ /* 0x004fe20000400000 */
[----:B------:R-:W-:Y:S01]  /*0710*/  FMUL R37, R8, R7 ;  /* 0x0000000708257220 */ /* 0x000fe20000400000 */
[----:B------:R-:W-:Y:S01]  /*0720*/  FMUL R8, R9, R24 ;  /* 0x0000001809087220 */ /* 0x000fe20000400000 */
[----:B------:R-:W-:Y:S01]  /*0730*/  CS2R R6, SRZ ;  /* 0x0000000000067805 */ /* 0x000fe2000001ff00 */
[----:B0-----:R-:W-:Y:S01]  /*0740*/  IMAD.WIDE R24, R33, 0x4, R4 ;  /* 0x0000000421187825 */ /* 0x001fe200078e0204 */
[----:B------:R-:W-:-:S06]  /*0750*/  CS2R R4, SRZ ;  /* 0x0000000000047805 */ /* 0x000fcc000001ff00 */
[----:B------:R-:W2:Y:S01]  /*0760*/  @!P0 LDG.E.EL.128 R4, desc[UR6][R24.64] ;  /* 0x0000000618048981 */ /* 0x000ea2000c2e1d00 */
[-C--:B------:R-:W-:Y:S01]  /*0770*/  FMUL R21, R10, R23.reuse ;  /* 0x000000170a157220 */ /* 0x080fe20000400000 */
[----:B------:R-:W-:Y:S01]  /*0780*/  FMUL R19, R19, R23 ;  /* 0x0000001713137220 */ /* 0x000fe20000400000 */
[----:B------:R-:W0:Y:S01]  /*0790*/  S2UR UR5, SR_CgaCtaId ;  /* 0x00000000000579c3 */ /* 0x000e220000008800 */
[----:B------:R-:W-:Y:S01]  /*07a0*/  FMUL R20, R20, R16 ;  /* 0x0000001014147220 */ /* 0x000fe20000400000 */
[----:B------:R-:W-:Y:S02]  /*07b0*/  UMOV UR4, 0x400 ;  /* 0x0000040000047882 */ /* 0x000fe40000000000 */
[----:B0-----:R-:W-:Y:S01]  /*07c0*/  UPRMT UR4, UR5, 0x654, UR4 ;  /* 0x0000065405047896 */ /* 0x001fe20008000004 */
[----:B--2---:R-:W-:-:S04]  /*07d0*/  FFMA R37, R37, R28, R4 ;  /* 0x0000001c25257223 */ /* 0x004fc80000000004 */
[----:B------:R-:W-:-:S04]  /*07e0*/  FADD R9, RZ, -R37 ;  /* 0x80000025ff097221 */ /* 0x000fc80000000000 */
[----:B------:R-:W-:-:S05]  /*07f0*/  FMUL R9, R9, 1.4426950216293334961 ;  /* 0x3fb8aa3b09097820 */ /* 0x000fca0000400000 */
[----:B------:R-:W-:Y:S01]  /*0800*/  FSETP.GEU.AND P0, PT, R9, -126, PT ;  /* 0xc2fc00000900780b */ /* 0x000fe20003f0e000 */
[-CC-:B------:R-:W-:Y:S01]  /*0810*/  FFMA R35, R35, R28.reuse, R4.reuse ;  /* 0x0000001c23237223 */ /* 0x180fe20000000004 */
[-CC-:B------:R-:W-:Y:S01]  /*0820*/  FFMA R17, R17, R28.reuse, R4.reuse ;  /* 0x0000001c11117223 */ /* 0x180fe20000000004 */
[----:B------:R-:W-:Y:S01]  /*0830*/  FFMA R22, R22, R28, R4 ;  /* 0x0000001c16167223 */ /* 0x000fe20000000004 */
[----:B------:R-:W-:Y:S01]  /*0840*/  FFMA R4, R21, R30, R6 ;  /* 0x0000001e15047223 */ /* 0x000fe20000000006 */
[----:B------:R-:W-:-:S03]  /*0850*/  FFMA R8, R8, R29, R5 ;  /* 0x0000001d08087223 */ /* 0x000fc60000000005 */
[----:B------:R-:W-:Y:S01]  /*0860*/  FADD R24, RZ, -R4 ;  /* 0x80000004ff187221 */ /* 0x000fe20000000000 */
[----:B------:R-:W-:-:S04]  /*0870*/  FADD R10, RZ, -R8 ;  /* 0x80000008ff0a7221 */ /* 0x000fc80000000000 */
[----:B------:R-:W-:Y:S01]  /*0880*/  @!P0 FMUL R9, R9, 0.5 ;  /* 0x3f00000009098820 */ /* 0x000fe20000400000 */
[----:B------:R-:W-:Y:S01]  /*0890*/  FMUL R24, R24, 1.4426950216293334961 ;  /* 0x3fb8aa3b18187820 */ /* 0x000fe20000400000 */
[----:B------:R-:W-:Y:S01]  /*08a0*/  FMUL R21, R26, R23 ;  /* 0x000000171a157220 */ /* 0x000fe20000400000 */
[----:B------:R-:W-:Y:S01]  /*08b0*/  FMUL R26, R11, R16 ;  /* 0x000000100b1a7220 */ /* 0x000fe20000400000 */
[----:B------:R-:W-:Y:S02]  /*08c0*/  FMUL R10, R10, 1.4426950216293334961 ;  /* 0x3fb8aa3b0a0a7820 */ /* 0x000fe40000400000 */
[----:B------:R-:W0:Y:S01]  /*08d0*/  MUFU.EX2 R9, R9 ;  /* 0x0000000900097308 */ /* 0x000e220000000800 */
[-CC-:B------:R-:W-:Y:S01]  /*08e0*/  FFMA R18, R18, R29.reuse, R5.reuse ;  /* 0x0000001d12127223 */ /* 0x180fe20000000005 */
[-CC-:B------:R-:W-:Y:S01]  /*08f0*/  FFMA R36, R36, R29.reuse, R5.reuse ;  /* 0x0000001d24247223 */ /* 0x180fe20000000005 */
[----:B------:R-:W-:Y:S01]  /*0900*/  FFMA R13, R13, R29, R5 ;  /* 0x0000001d0d0d7223 */ /* 0x000fe20000000005 */
[----:B------:R-:W-:Y:S01]  /*0910*/  FSETP.GEU.AND P2, PT, R24, -126, PT ;  /* 0xc2fc00001800780b */ /* 0x000fe20003f4e000 */
[----:B------:R-:W-:Y:S01]  /*0920*/  FFMA R5, R26, R31, R7 ;  /* 0x0000001f1a057223 */ /* 0x000fe20000000007 */
[----:B------:R-:W-:Y:S01]  /*0930*/  FSETP.GEU.AND P1, PT, R10, -126, PT ;  /* 0xc2fc00000a00780b */ /* 0x000fe20003f2e000 */
[----:B------:R-:W-:-:S02]  /*0940*/  FMUL R29, R14, R23 ;  /* 0x000000170e1d7220 */ /* 0x000fc40000400000 */
[----:B------:R-:W-:-:S04]  /*0950*/  FADD R23, RZ, -R5 ;  /* 0x80000005ff177221 */ /* 0x000fc80000000000 */
[----:B------:R-:W-:Y:S01]  /*0960*/  FMUL R23, R23, 1.4426950216293334961 ;  /* 0x3fb8aa3b17177820 */ /* 0x000fe20000400000 */
[----:B0-----:R-:W-:-:S03]  /*0970*/  @!P0 FMUL R9, R9, R9 ;  /* 0x0000000909098220 */ /* 0x001fc60000400000 */
[----:B------:R-:W-:Y:S01]  /*0980*/  @!P2 FMUL R24, R24, 0.5 ;  /* 0x3f0000001818a820 */ /* 0x000fe20000400000 */
[----:B------:R-:W-:Y:S01]  /*0990*/  FSETP.GEU.AND P3, PT, R23, -126, PT ;  /* 0xc2fc00001700780b */ /* 0x000fe20003f6e000 */
[----:B------:R-:W-:Y:S01]  /*09a0*/  @!P1 FMUL R10, R10, 0.5 ;  /* 0x3f0000000a0a9820 */ /* 0x000fe20000400000 */
[----:B------:R-:W-:Y:S02]  /*09b0*/  FADD R26, R9, 1 ;  /* 0x3f800000091a7421 */ /* 0x000fe40000000000 */
[----:B------:R-:W0:Y:S01]  /*09c0*/  S2R R9, SR_TID.X ;  /* 0x0000000000097919 */ /* 0x000e220000002100 */
[----:B------:R-:W1:Y:S02]  /*09d0*/  MUFU.EX2 R24, R24 ;  /* 0x0000001800187308 */ /* 0x000e640000000800 */
[----:B------:R-:W-:-:S06]  /*09e0*/  FSETP.GT.AND P0, PT, R26, 8.50705917302346158658e+37, PT ;  /* 0x7e8000001a00780b */ /* 0x000fcc0003f04000 */
[----:B------:R-:W2:Y:S01]  /*09f0*/  MUFU.EX2 R25, R10 ;  /* 0x0000000a00197308 */ /* 0x000ea20000000800 */
[----:B------:R-:W-:Y:S01]  /*0a00*/  @!P3 FMUL R23, R23, 0.5 ;  /* 0x3f0000001717b820 */ /* 0x000fe20000400000 */
[----:B------:R-:W-:-:S06]  /*0a10*/  FFMA R11, R21, R30, R6 ;  /* 0x0000001e150b7223 */ /* 0x000fcc0000000006 */
[----:B------:R-:W3:Y:S01]  /*0a20*/  MUFU.EX2 R21, R23 ;  /* 0x0000001700157308 */ /* 0x000ee20000000800 */
[----:B-1----:R-:W-:Y:S01]  /*0a30*/  @!P2 FMUL R24, R24, R24 ;  /* 0x000000181818a220 */ /* 0x002fe20000400000 */
[----:B------:R-:W-:Y:S01]  /*0a40*/  @P0 FMUL R26, R26, 0.25 ;  /* 0x3e8000001a1a0820 */ /* 0x000fe20000400000 */
[-C--:B------:R-:W-:Y:S02]  /*0a50*/  FMUL R14, R27, R16.reuse ;  /* 0x000000101b0e7220 */ /* 0x080fe40000400000 */
[----:B------:R-:W-:Y:S01]  /*0a60*/  FADD R24, R24, 1 ;  /* 0x3f80000018187421 */ /* 0x000fe20000000000 */
[----:B--2---:R-:W-:Y:S01]  /*0a70*/  @!P1 FMUL R25, R25, R25 ;  /* 0x0000001919199220 */ /* 0x004fe20000400000 */
[----:B------:R-:W-:Y:S01]  /*0a80*/  FMUL R16, R15, R16 ;  /* 0x000000100f107220 */ /* 0x000fe20000400000 */
[----:B------:R-:W-:Y:S02]  /*0a90*/  FSEL R15, R12, 1, P0 ;  /* 0x3f8000000c0f7808 */ /* 0x000fe40000000000 */
[----:B------:R-:W-:Y:S01]  /*0aa0*/  FADD R25, R25, 1 ;  /* 0x3f80000019197421 */ /* 0x000fe20000000000 */
[----:B------:R-:W1:Y:S01]  /*0ab0*/  MUFU.RCP R26, R26 ;  /* 0x0000001a001a7308 */ /* 0x000e620000001000 */
[----:B------:R-:W-:Y:S01]  /*0ac0*/  FSETP.GT.AND P0, PT, R24, 8.50705917302346158658e+37, PT ;  /* 0x7e8000001800780b */ /* 0x000fe20003f04000 */
[-CC-:B------:R-:W-:Y:S01]  /*0ad0*/  FFMA R10, R19, R30.reuse, R6.reuse ;  /* 0x0000001e130a7223 */ /* 0x180fe20000000006 */
[----:B---3--:R-:W-:Y:S01]  /*0ae0*/  @!P3 FMUL R21, R21, R21 ;  /* 0x000000151515b220 */ /* 0x008fe20000400000 */
[----:B------:R-:W-:Y:S01]  /*0af0*/  FSETP.GT.AND P1, PT, R25, 8.50705917302346158658e+37, PT ;  /* 0x7e8000001900780b */ /* 0x000fe20003f24000 */
[----:B------:R-:W-:Y:S01]  /*0b00*/  FFMA R30, R29, R30, R6 ;  /* 0x0000001e1d1e7223 */ /* 0x000fe20000000006 */
[-CC-:B------:R-:W-:Y:S01]  /*0b10*/  FFMA R14, R14, R31.reuse, R7.reuse ;  /* 0x0000001f0e0e7223 */ /* 0x180fe20000000007 */
[-CC-:B------:R-:W-:Y:S01]  /*0b20*/  FFMA R6, R20, R31.reuse, R7.reuse ;  /* 0x0000001f14067223 */ /* 0x180fe20000000007 */
[----:B------:R-:W-:Y:S01]  /*0b30*/  FFMA R7, R16, R31, R7 ;  /* 0x0000001f10077223 */ /* 0x000fe20000000007 */
[----:B------:R-:W-:Y:S01]  /*0b40*/  FADD R21, R21, 1 ;  /* 0x3f80000015157421 */ /* 0x000fe20000000000 */
[----:B0-----:R-:W-:-:S02]  /*0b50*/  SHF.R.U32.HI R20, RZ, 0x5, R9 ;  /* 0x00000005ff147819 */ /* 0x001fc40000011609 */
[----:B------:R-:W-:Y:S02]  /*0b60*/  SHF.L.U32 R16, R9, 0x7, RZ ;  /* 0x0000000709107819 */ /* 0x000fe400000006ff */
[----:B------:R-:W-:Y:S01]  /*0b70*/  SGXT.U32 R20, R20, 0x3 ;  /* 0x000000031414781a */ /* 0x000fe20000000000 */
[----:B------:R-:W-:Y:S01]  /*0b80*/  @P0 FMUL R24, R24, 0.25 ;  /* 0x3e80000018180820 */ /* 0x000fe20000400000 */
[----:B------:R-:W-:Y:S02]  /*0b90*/  LOP3.LUT R19, R16, 0xf80, RZ, 0xc0, !PT ;  /* 0x00000f8010137812 */ /* 0x000fe400078ec0ff */
[----:B------:R-:W-:Y:S01]  /*0ba0*/  FSETP.GT.AND P2, PT, R21, 8.50705917302346158658e+37, PT ;  /* 0x7e8000001500780b */ /* 0x000fe20003f44000 */
[----:B-1----:R-:W-:Y:S01]  /*0bb0*/  FMUL R26, R26, R15 ;  /* 0x0000000f1a1a7220 */ /* 0x002fe20000400000 */
[----:B------:R-:W-:Y:S01]  /*0bc0*/  @P1 FMUL R25, R25, 0.25 ;  /* 0x3e80000019191820 */ /* 0x000fe20000400000 */
[C---:B------:R-:W-:Y:S02]  /*0bd0*/  LOP3.LUT R16, R19.reuse, R20, RZ, 0xfc, !PT ;  /* 0x0000001413107212 */ /* 0x040fe400078efcff */
[----:B------:R-:W-:-:S02]  /*0be0*/  LEA.HI R15, R19, UR4, RZ, 0x1f ;  /* 0x00000004130f7c11 */ /* 0x000fc4000f8ff8ff */
[C---:B------:R-:W-:Y:S02]  /*0bf0*/  LOP3.LUT R23, R19.reuse, 0x20, RZ, 0xfc, !PT ;  /* 0x0000002013177812 */ /* 0x040fe400078efcff */
[C---:B------:R-:W-:Y:S01]  /*0c00*/  LOP3.LUT R27, R19.reuse, 0x40, RZ, 0xfc, !PT ;  /* 0x00000040131b7812 */ /* 0x040fe200078efcff */
[----:B------:R-:W0:Y:S01]  /*0c10*/  MUFU.RCP R24, R24 ;  /* 0x0000001800187308 */ /* 0x000e220000001000 */
[----:B------:R-:W-:Y:S02]  /*0c20*/  LOP3.LUT R28, R19, 0x60, RZ, 0xfc, !PT ;  /* 0x00000060131c7812 */ /* 0x000fe400078efcff */
[----:B------:R-:W-:Y:S02]  /*0c30*/  LEA R20, R16, R15, 0x2 ;  /* 0x0000000f10147211 */ /* 0x000fe400078e10ff */
[----:B------:R-:W-:Y:S02]  /*0c40*/  LEA.HI R19, R23, UR4, RZ, 0x1f ;  /* 0x0000000417137c11 */ /* 0x000fe4000f8ff8ff */
[----:B------:R-:W-:Y:S01]  /*0c50*/  LEA.HI R15, R27, UR4, RZ, 0x1f ;  /* 0x000000041b0f7c11 */ /* 0x000fe2000f8ff8ff */
[----:B------:R-:W1:Y:S01]  /*0c60*/  MUFU.RCP R25, R25 ;  /* 0x0000001900197308 */ /* 0x000e620000001000 */
[----:B------:R-:W-:Y:S01]  /*0c70*/  LEA.HI R23, R28, UR4, RZ, 0x1f ;  /* 0x000000041c177c11 */ /* 0x000fe2000f8ff8ff */
[----:B------:R-:W-:Y:S01]  /*0c80*/  @P2 FMUL R21, R21, 0.25 ;  /* 0x3e80000015152820 */ /* 0x000fe20000400000 */
[----:B------:R-:W-:-:S02]  /*0c90*/  LEA R19, R16, R19, 0x2 ;  /* 0x0000001310137211 */ /* 0x000fc400078e10ff */
[C---:B------:R-:W-:Y:S02]  /*0ca0*/  LEA R15, R16.reuse, R15, 0x2 ;  /* 0x0000000f100f7211 */ /* 0x040fe400078e10ff */
[----:B------:R-:W-:Y:S01]  /*0cb0*/  LEA R16, R16, R23, 0x2 ;  /* 0x0000001710107211 */ /* 0x000fe200078e10ff */
[----:B------:R-:W-:Y:S01]  /*0cc0*/  FADD R23, RZ, -R35 ;  /* 0x80000023ff177221 */ /* 0x000fe20000000000 */
[C---:B------:R-:W-:Y:S01]  /*0cd0*/  FSEL R27, R12.reuse, 1, P0 ;  /* 0x3f8000000c1b7808 */ /* 0x040fe20000000000 */
[----:B------:R-:W2:Y:S01]  /*0ce0*/  MUFU.RCP R21, R21 ;  /* 0x0000001500157308 */ /* 0x000ea20000001000 */
[----:B------:R-:W-:Y:S01]  /*0cf0*/  FSEL R28, R12, 1, P1 ;  /* 0x3f8000000c1c7808 */ /* 0x000fe20000800000 */
[----:B------:R-:W-:Y:S02]  /*0d00*/  FMUL R23, R23, 1.4426950216293334961 ;  /* 0x3fb8aa3b17177820 */ /* 0x000fe40000400000 */
[----:B0-----:R-:W-:Y:S01]  /*0d10*/  FMUL R27, R24, R27 ;  /* 0x0000001b181b7220 */ /* 0x001fe20000400000 */
[----:B------:R-:W-:Y:S01]  /*0d20*/  FADD R24, RZ, -R18 ;  /* 0x80000012ff187221 */ /* 0x000fe20000000000 */
[----:B-1----:R-:W-:Y:S01]  /*0d30*/  FMUL R25, R25, R28 ;  /* 0x0000001c19197220 */ /* 0x002fe20000400000 */
[----:B------:R-:W-:Y:S01]  /*0d40*/  FSETP.GEU.AND P0, PT, R23, -126, PT ;  /* 0xc2fc00001700780b */ /* 0x000fe20003f0e000 */
[----:B------:R-:W-:Y:S01]  /*0d50*/  FMUL R37, R37, R26 ;  /* 0x0000001a25257220 */ /* 0x000fe20000400000 */
[----:B------:R-:W-:Y:S01]  /*0d60*/  FMUL R24, R24, 1.4426950216293334961 ;  /* 0x3fb8aa3b18187820 */ /* 0x000fe20000400000 */
[----:B------:R-:W-:Y:S01]  /*0d70*/  FMUL R8, R8, R25 ;  /* 0x0000001908087220 */ /* 0x000fe20000400000 */
[----:B------:R-:W-:Y:S01]  /*0d80*/  FADD R25, RZ, -R11 ;  /* 0x8000000bff197221 */ /* 0x000fe20000000000 */
[----:B------:R-:W-:-:S02]  /*0d90*/  FSEL R26, R12, 1, P2 ;  /* 0x3f8000000c1a7808 */ /* 0x000fc40001000000 */
[----:B------:R-:W-:Y:S01]  /*0da0*/  FSETP.GEU.AND P4, PT, R24, -126, PT ;  /* 0xc2fc00001800780b */ /* 0x000fe20003f8e000 */
[----:B------:R-:W-:Y:S02]  /*0db0*/  FMUL R25, R25, 1.4426950216293334961 ;  /* 0x3fb8aa3b19197820 */ /* 0x000fe40000400000 */
[----:B--2---:R-:W-:Y:S01]  /*0dc0*/  FMUL R26, R21, R26 ;  /* 0x0000001a151a7220 */ /* 0x004fe20000400000 */
[----:B------:R-:W-:Y:S02]  /*0dd0*/  FADD R21, RZ, -R14 ;  /* 0x8000000eff157221 */ /* 0x000fe40000000000 */
[----:B------:R-:W-:Y:S01]  /*0de0*/  @!P0 FMUL R23, R23, 0.5 ;  /* 0x3f00000017178820 */ /* 0x000fe20000400000 */
[----:B------:R-:W-:Y:S01]  /*0df0*/  FSETP.GEU.AND P5, PT, R25, -126, PT ;  /* 0xc2fc00001900780b */ /* 0x000fe20003fae000 */
[----:B------:R-:W-:Y:S01]  /*0e00*/  FMUL R21, R21, 1.4426950216293334961 ;  /* 0x3fb8aa3b15157820 */ /* 0x000fe20000400000 */
[----:B------:R-:W-:Y:S01]  /*0e10*/  FMUL R5, R5, R26 ;  /* 0x0000001a05057220 */ /* 0x000fe20000400000 */
[----:B------:R-:W-:-:S02]  /*0e20*/  FADD R26, RZ, -R17 ;  /* 0x80000011ff1a7221 */ /* 0x000fc40000000000 */
[----:B------:R-:W0:Y:S01]  /*0e30*/  MUFU.EX2 R23, R23 ;  /* 0x0000001700177308 */ /* 0x000e220000000800 */
[----:B------:R-:W-:Y:S01]  /*0e40*/  FSETP.GEU.AND P1, PT, R21, -126, PT ;  /* 0xc2fc00001500780b */ /* 0x000fe20003f2e000 */
[----:B------:R-:W-:Y:S01]  /*0e50*/  @!P4 FMUL R24, R24, 0.5 ;  /* 0x3f0000001818c820 */ /* 0x000fe20000400000 */
[----:B------:R-:W-:Y:S01]  /*0e60*/  FMUL R28, R26, 1.4426950216293334961 ;  /* 0x3fb8aa3b1a1c7820 */ /* 0x000fe20000400000 */
[----:B------:R-:W-:Y:S01]  /*0e70*/  FMUL R4, R4, R27 ;  /* 0x0000001b04047220 */ /* 0x000fe20000400000 */
[----:B------:R-:W-:-:S03]  /*0e80*/  FADD R27, RZ, -R36 ;  /* 0x80000024ff1b7221 */ /* 0x000fc60000000000 */
[----:B------:R-:W1:Y:S01]  /*0e90*/  MUFU.EX2 R24, R24 ;  /* 0x0000001800187308 */ /* 0x000e620000000800 */
[----:B------:R-:W-:Y:S01]  /*0ea0*/  @!P5 FMUL R25, R25, 0.5 ;  /* 0x3f0000001919d820 */ /* 0x000fe20000400000 */
[----:B------:R-:W-:Y:S01]  /*0eb0*/  FSETP.GEU.AND P2, PT, R28, -126, PT ;  /* 0xc2fc00001c00780b */ /* 0x000fe20003f4e000 */
[----:B------:R-:W-:-:S03]  /*0ec0*/  FMUL R27, R27, 1.4426950216293334961 ;  /* 0x3fb8aa3b1b1b7820 */ /* 0x000fc60000400000 */
[----:B------:R-:W-:Y:S01]  /*0ed0*/  @!P1 FMUL R21, R21, 0.5 ;  /* 0x3f00000015159820 */ /* 0x000fe20000400000 */
[----:B0-----:R-:W-:Y:S01]  /*0ee0*/  @!P0 FMUL R23, R23, R23 ;  /* 0x0000001717178220 */ /* 0x001fe20000400000 */
[----:B------:R-:W0:Y:S01]  /*0ef0*/  MUFU.EX2 R25, R25 ;  /* 0x0000001900197308 */ /* 0x000e220000000800 */
[----:B------:R-:W-:Y:S02]  /*0f00*/  FSETP.GEU.AND P3, PT, R27, -126, PT ;  /* 0xc2fc00001b00780b */ /* 0x000fe40003f6e000 */
[----:B------:R-:W-:-:S05]  /*0f10*/  FADD R26, R23, 1 ;  /* 0x3f800000171a7421 */ /* 0x000fca0000000000 */
[----:B------:R-:W2:Y:S01]  /*0f20*/  MUFU.EX2 R21, R21 ;  /* 0x0000001500157308 */ /* 0x000ea20000000800 */
[----:B-1----:R-:W-:Y:S01]  /*0f30*/  @!P4 FMUL R24, R24, R24 ;  /* 0x000000181818c220 */ /* 0x002fe20000400000 */
[----:B------:R-:W-:Y:S01]  /*0f40*/  @!P2 FMUL R28, R28, 0.5 ;  /* 0x3f0000001c1ca820 */ /* 0x000fe20000400000 */
[----:B------:R-:W-:Y:S01]  /*0f50*/  FSETP.GT.AND P4, PT, R26, 8.50705917302346158658e+37, PT ;  /* 0x7e8000001a00780b */ /* 0x000fe20003f84000 */
[----:B0-----:R-:W-:-:S04]  /*0f60*/  @!P5 FMUL R25, R25, R25 ;  /* 0x000000191919d220 */ /* 0x001fc80000400000 */
[----:B------:R-:W0:Y:S01]  /*0f70*/  MUFU.EX2 R23, R28 ;  /* 0x0000001c00177308 */ /* 0x000e220000000800 */
[----:B------:R-:W-:Y:S01]  /*0f80*/  @!P3 FMUL R27, R27, 0.5 ;  /* 0x3f0000001b1bb820 */ /* 0x000fe20000400000 */
[----:B------:R-:W-:Y:S01]  /*0f90*/  FADD R25, R25, 1 ;  /* 0x3f80000019197421 */ /* 0x000fe20000000000 */
[----:B------:R-:W-:Y:S01]  /*0fa0*/  FADD R29, R24, 1 ;  /* 0x3f800000181d7421 */ /* 0x000fe20000000000 */
[----:B--2---:R-:W-:-:S04]  /*0fb0*/  @!P1 FMUL R21, R21, R21 ;  /* 0x0000001515159220 */ /* 0x004fc80000400000 */
[----:B------:R-:W-:Y:S01]  /*0fc0*/  @P4 FMUL R26, R26, 0.25 ;  /* 0x3e8000001a1a4820 */ /* 0x000fe20000400000 */
[----:B------:R-:W1:Y:S01]  /*0fd0*/  MUFU.EX2 R27, R27 ;  /* 0x0000001b001b7308 */ /* 0x000e620000000800 */
[----:B------:R-:W-:Y:S01]  /*0fe0*/  FSETP.GT.AND P1, PT, R25, 8.50705917302346158658e+37, PT ;  /* 0x7e8000001900780b */ /* 0x000fe20003f24000 */
[----:B------:R-:W-:Y:S01]  /*0ff0*/  FADD R24, R21, 1 ;  /* 0x3f80000015187421 */ /* 0x000fe20000000000 */
[----:B0-----:R-:W-:-:S04]  /*1000*/  @!P2 FMUL R23, R23, R23 ;  /* 0x000000171717a220 */ /* 0x001fc80000400000 */
[----:B------:R-:W-:Y:S01]  /*1010*/  FSETP.GT.AND P2, PT, R24, 8.50705917302346158658e+37, PT ;  /* 0x7e8000001800780b */ /* 0x000fe20003f44000 */
[----:B------:R-:W0:Y:S01]  /*1020*/  MUFU.RCP R26, R26 ;  /* 0x0000001a001a7308 */ /* 0x000e220000001000 */
[----:B------:R-:W-:Y:S01]  /*1030*/  FADD R23, R23, 1 ;  /* 0x3f80000017177421 */ /* 0x000fe20000000000 */
[----:B------:R-:W-:-:S04]  /*1040*/  FSEL R21, R12, 1, P4 ;  /* 0x3f8000000c157808 */ /* 0x000fc80002000000 */
[----:B------:R-:W-:Y:S01]  /*1050*/  @P1 FMUL R25, R25, 0.25 ;  /* 0x3e80000019191820 */ /* 0x000fe20000400000 */
[----:B-1----:R-:W-:Y:S01]  /*1060*/  @!P3 FMUL R27, R27, R27 ;  /* 0x0000001b1b1bb220 */ /* 0x002fe20000400000 */
[----:B------:R-:W-:Y:S02]  /*1070*/  FSETP.GT.AND P3, PT, R23, 8.50705917302346158658e+37, PT ;  /* 0x7e8000001700780b */ /* 0x000fe40003f64000 */
[----:B------:R-:W-:Y:S02]  /*1080*/  FSETP.GT.AND P0, PT, R29, 8.50705917302346158658e+37, PT ;  /* 0x7e8000001d00780b */ /* 0x000fe40003f04000 */
[----:B------:R-:W1:Y:S01]  /*1090*/  MUFU.RCP R25, R25 ;  /* 0x0000001900197308 */ /* 0x000e620000001000 */
[----:B------:R-:W-:Y:S01]  /*10a0*/  @P2 FMUL R24, R24, 0.25 ;  /* 0x3e80000018182820 */ /* 0x000fe20000400000 */
[----:B0-----:R-:W-:Y:S01]  /*10b0*/  FMUL R26, R26, R21 ;  /* 0x000000151a1a7220 */ /* 0x001fe20000400000 */
[----:B------:R-:W-:-:S05]  /*10c0*/  FADD R21, R27, 1 ;  /* 0x3f8000001b157421 */ /* 0x000fca0000000000 */
[----:B------:R-:W0:Y:S01]  /*10d0*/  MUFU.RCP R24, R24 ;  /* 0x0000001800187308 */ /* 0x000e220000001000 */
[----:B------:R-:W-:Y:S01]  /*10e0*/  FSETP.GT.AND P4, PT, R21, 8.50705917302346158658e+37, PT ;  /* 0x7e8000001500780b */ /* 0x000fe20003f84000 */
[----:B------:R-:W-:Y:S01]  /*10f0*/  FMUL R35, R35, R26 ;  /* 0x0000001a23237220 */ /* 0x000fe20000400000 */
[----:B------:R-:W-:Y:S01]  /*1100*/  FSEL R26, R12, 1, P1 ;  /* 0x3f8000000c1a7808 */ /* 0x000fe20000800000 */
[----:B------:R-:W-:Y:S01]  /*1110*/  @P3 FMUL R23, R23, 0.25 ;  /* 0x3e80000017173820 */ /* 0x000fe20000400000 */
[----:B------:R-:W-:-:S03]  /*1120*/  @P0 FMUL R29, R29, 0.25 ;  /* 0x3e8000001d1d0820 */ /* 0x000fc60000400000 */
[----:B-1----:R-:W-:Y:S01]  /*1130*/  FMUL R26, R25, R26 ;  /* 0x0000001a191a7220 */ /* 0x002fe20000400000 */
[----:B------:R-:W1:Y:S01]  /*1140*/  MUFU.RCP R28, R29 ;  /* 0x0000001d001c7308 */ /* 0x000e620000001000 */
[----:B------:R-:W-:-:S07]  /*1150*/  FSEL R25, R12, 1, P2 ;  /* 0x3f8000000c197808 */ /* 0x000fce0001000000 */
[----:B------:R-:W2:Y:S01]  /*1160*/  MUFU.RCP R23, R23 ;  /* 0x0000001700177308 */ /* 0x000ea20000001000 */
[----:B------:R-:W-:Y:S01]  /*1170*/  @P4 FMUL R21, R21, 0.25 ;  /* 0x3e80000015154820 */ /* 0x000fe20000400000 */
[----:B0-----:R-:W-:Y:S01]  /*1180*/  FMUL R25, R24, R25 ;  /* 0x0000001918197220 */ /* 0x001fe20000400000 */
[----:B------:R-:W-:Y:S01]  /*1190*/  FMUL R24, R11, R26 ;  /* 0x0000001a0b187220 */ /* 0x000fe20000400000 */
[----:B------:R-:W-:Y:S02]  /*11a0*/  FSEL R27, R12, 1, P0 ;  /* 0x3f8000000c1b7808 */ /* 0x000fe40000000000 */
[----:B------:R-:W-:Y:S01]  /*11b0*/  FMUL R11, R14, R25 ;  /* 0x000000190e0b7220 */ /* 0x000fe20000400000 */
[----:B------:R-:W-:Y:S01]  /*11c0*/  FSEL R14, R12, 1, P3 ;  /* 0x3f8000000c0e7808 */ /* 0x000fe20001800000 */
[----:B------:R-:W0:Y:S01]  /*11d0*/  MUFU.RCP R21, R21 ;  /* 0x0000001500157308 */ /* 0x000e220000001000 */
[----:B-1----:R-:W-:Y:S01]  /*11e0*/  FMUL R27, R28, R27 ;  /* 0x0000001b1c1b7220 */ /* 0x002fe20000400000 */
[----:B------:R-:W-:-:S02]  /*11f0*/  FADD R26, RZ, -R10 ;  /* 0x8000000aff1a7221 */ /* 0x000fc40000000000 */
[----:B--2---:R-:W-:Y:S01]  /*1200*/  FMUL R28, R23, R14 ;  /* 0x0000000e171c7220 */ /* 0x004fe20000400000 */
[----:B------:R-:W-:Y:S01]  /*1210*/  FADD R14, RZ, -R13 ;  /* 0x8000000dff0e7221 */ /* 0x000fe20000000000 */
[----:B------:R-:W-:Y:S02]  /*1220*/  FMUL R26, R26, 1.4426950216293334961 ;  /* 0x3fb8aa3b1a1a7820 */ /* 0x000fe40000400000 */
[----:B------:R-:W-:Y:S01]  /*1230*/  FMUL R17, R17, R28 ;  /* 0x0000001c11117220 */ /* 0x000fe20000400000 */
[----:B------:R-:W-:Y:S01]  /*1240*/  FSEL R28, R12, 1, P4 ;  /* 0x3f8000000c1c7808 */ /* 0x000fe20002000000 */
[----:B------:R-:W-:Y:S01]  /*1250*/  FMUL R18, R18, R27 ;  /* 0x0000001b12127220 */ /* 0x000fe20000400000 */
[----:B------:R-:W-:Y:S01]  /*1260*/  FADD R27, RZ, -R22 ;  /* 0x80000016ff1b7221 */ /* 0x000fe20000000000 */
[----:B------:R-:W-:Y:S01]  /*1270*/  FMUL R14, R14, 1.4426950216293334961 ;  /* 0x3fb8aa3b0e0e7820 */ /* 0x000fe20000400000 */
[----:B------:R-:W-:Y:S01]  /*1280*/  FSETP.GEU.AND P0, PT, R26, -126, PT ;  /* 0xc2fc00001a00780b */ /* 0x000fe20003f0e000 */
[----:B0-----:R-:W-:Y:S01]  /*1290*/  FMUL R21, R21, R28 ;  /* 0x0000001c15157220 */ /* 0x001fe20000400000 */
[----:B------:R-:W-:Y:S01]  /*12a0*/  FADD R28, RZ, -R6 ;  /* 0x80000006ff1c7221 */ /* 0x000fe20000000000 */
[----:B------:R-:W-:Y:S01]  /*12b0*/  FMUL R27, R27, 1.4426950216293334961 ;  /* 0x3fb8aa3b1b1b7820 */ /* 0x000fe20000400000 */
[----:B------:R-:W-:Y:S01]  /*12c0*/  FADD R25, RZ, -R30 ;  /* 0x8000001eff197221 */ /* 0x000fe20000000000 */
[----:B------:R-:W-:Y:S01]  /*12d0*/  FSETP.GEU.AND P5, PT, R14, -126, PT ;  /* 0xc2fc00000e00780b */ /* 0x000fe20003fae000 */
[----:B------:R-:W-:Y:S01]  /*12e0*/  FMUL R28, R28, 1.4426950216293334961 ;  /* 0x3fb8aa3b1c1c7820 */ /* 0x000fe20000400000 */
[----:B------:R-:W-:Y:S01]  /*12f0*/  FADD R29, RZ, -R7 ;  /* 0x80000007ff1d7221 */ /* 0x000fe20000000000 */
[----:B------:R-:W-:Y:S01]  /*1300*/  FSETP.GEU.AND P1, PT, R27, -126, PT ;  /* 0xc2fc00001b00780b */ /* 0x000fe20003f2e000 */
[----:B------:R-:W-:-:S02]  /*1310*/  FMUL R25, R25, 1.4426950216293334961 ;  /* 0x3fb8aa3b19197820 */ /* 0x000fc40000400000 */
[----:B------:R-:W-:Y:S01]  /*1320*/  FSETP.GEU.AND P3, PT, R28, -126, PT ;  /* 0xc2fc00001c00780b */ /* 0x000fe20003f6e000 */
[----:B------:R-:W-:Y:S02]  /*1330*/  FMUL R29, R29, 1.4426950216293334961 ;  /* 0x3fb8aa3b1d1d7820 */ /* 0x000fe40000400000 */
[----:B------:R-:W-:Y:S01]  /*1340*/  FSETP.GEU.AND P2, PT, R25, -126, PT ;  /* 0xc2fc00001900780b */ /* 0x000fe20003f4e000 */
[----:B------:R-:W-:Y:S02]  /*1350*/  @!P0 FMUL R26, R26, 0.5 ;  /* 0x3f0000001a1a8820 */ /* 0x000fe40000400000 */
[----:B------:R-:W-:Y:S01]  /*1360*/  FSETP.GEU.AND P4, PT, R29, -126, PT ;  /* 0xc2fc00001d00780b */ /* 0x000fe20003f8e000 */
[----:B------:R-:W-:-:S03]  /*1370*/  @!P5 FMUL R14, R14, 0.5 ;  /* 0x3f0000000e0ed820 */ /* 0x000fc60000400000 */
[----:B------:R-:W0:Y:S01]  /*1380*/  MUFU.EX2 R26, R26 ;  /* 0x0000001a001a7308 */ /* 0x000e220000000800 */
[----:B------:R-:W-:Y:S02]  /*1390*/  @!P1 FMUL R27, R27, 0.5 ;  /* 0x3f0000001b1b9820 */ /* 0x000fe40000400000 */
[----:B------:R-:W-:-:S03]  /*13a0*/  @!P3 FMUL R28, R28, 0.5 ;  /* 0x3f0000001c1cb820 */ /* 0x000fc60000400000 */
[----:B------:R-:W-:Y:S02]  /*13b0*/  @!P2 FMUL R25, R25, 0.5 ;  /* 0x3f0000001919a820 */ /* 0x000fe40000400000 */
[----:B------:R-:W1:Y:S01]  /*13c0*/  MUFU.EX2 R14, R14 ;  /* 0x0000000e000e7308 */ /* 0x000e620000000800 */
[----:B------:R-:W-:-:S07]  /*13d0*/  @!P4 FMUL R29, R29, 0.5 ;  /* 0x3f0000001d1dc820 */ /* 0x000fce0000400000 */
[----:B------:R-:W2:Y:S01]  /*13e0*/  MUFU.EX2 R27, R27 ;  /* 0x0000001b001b7308 */ /* 0x000ea20000000800 */
[----:B0-----:R-:W-:-:S07]  /*13f0*/  @!P0 FMUL R26, R26, R26 ;  /* 0x0000001a1a1a8220 */ /* 0x001fce0000400000 */
[----:B------:R-:W0:Y:S01]  /*1400*/  MUFU.EX2 R28, R28 ;  /* 0x0000001c001c7308 */ /* 0x000e220000000800 */
[----:B-1----:R-:W-:-:S07]  /*1410*/  @!P5 FMUL R14, R14, R14 ;  /* 0x0000000e0e0ed220 */ /* 0x002fce0000400000 */
[----:B------:R-:W1:Y:S01]  /*1420*/  MUFU.EX2 R25, R25 ;  /* 0x0000001900197308 */ /* 0x000e620000000800 */
[----:B------:R-:W-:-:S07]  /*1430*/  FADD R26, R26, 1 ;  /* 0x3f8000001a1a7421 */ /* 0x000fce0000000000 */
[----:B------:R-:W3:Y:S01]  /*1440*/  MUFU.EX2 R23, R29 ;  /* 0x0000001d00177308 */ /* 0x000ee20000000800 */
[----:B--2---:R-:W-:Y:S01]  /*1450*/  @!P1 FMUL R27, R27, R27 ;  /* 0x0000001b1b1b9220 */ /* 0x004fe20000400000 */
[----:B------:R-:W-:Y:S01]  /*1460*/  FADD R14, R14, 1 ;  /* 0x3f8000000e0e7421 */ /* 0x000fe20000000000 */
[----:B------:R-:W-:Y:S01]  /*1470*/  FSETP.GT.AND P0, PT, R26, 8.50705917302346158658e+37, PT ;  /* 0x7e8000001a00780b */ /* 0x000fe20003f04000 */
[----:B0-----:R-:W-:Y:S01]  /*1480*/  @!P3 FMUL R28, R28, R28 ;  /* 0x0000001c1c1cb220 */ /* 0x001fe20000400000 */
[----:B------:R-:W-:Y:S01]  /*1490*/  FADD R27, R27, 1 ;  /* 0x3f8000001b1b7421 */ /* 0x000fe20000000000 */
[----:B-1----:R-:W-:Y:S01]  /*14a0*/  @!P2 FMUL R25, R25, R25 ;  /* 0x000000191919a220 */ /* 0x002fe20000400000 */
[----:B------:R-:W-:Y:S01]  /*14b0*/  FSETP.GT.AND P2, PT, R14, 8.50705917302346158658e+37, PT ;  /* 0x7e8000000e00780b */ /* 0x000fe20003f44000 */
[----:B------:R-:W-:Y:S02]  /*14c0*/  FADD R28, R28, 1 ;  /* 0x3f8000001c1c7421 */ /* 0x000fe40000000000 */
[----:B------:R-:W-:Y:S01]  /*14d0*/  FSETP.GT.AND P1, PT, R27, 8.50705917302346158658e+37, PT ;  /* 0x7e8000001b00780b */ /* 0x000fe20003f24000 */
[----:B------:R-:W-:Y:S01]  /*14e0*/  FADD R25, R25, 1 ;  /* 0x3f80000019197421 */ /* 0x000fe20000000000 */
[----:B---3--:R-:W-:Y:S01]  /*14f0*/  @!P4 FMUL R23, R23, R23 ;  /* 0x000000171717c220 */ /* 0x008fe20000400000 */
[----:B------:R-:W-:-:S03]  /*1500*/  FSETP.GT.AND P3, PT, R28, 8.50705917302346158658e+37, PT ;  /* 0x7e8000001c00780b */ /* 0x000fc60003f64000 */
[----:B------:R-:W-:Y:S01]  /*1510*/  FADD R23, R23, 1 ;  /* 0x3f80000017177421 */ /* 0x000fe20000000000 */
[----:B------:R-:W-:Y:S01]  /*1520*/  FSETP.GT.AND P4, PT, R25, 8.50705917302346158658e+37, PT ;  /* 0x7e8000001900780b */ /* 0x000fe20003f84000 */
[----:B------:R-:W-:-:S03]  /*1530*/  @P0 FMUL R26, R26, 0.25 ;  /* 0x3e8000001a1a0820 */ /* 0x000fc60000400000 */
[----:B------:R-:W-:Y:S01]  /*1540*/  FSETP.GT.AND P5, PT, R23, 8.50705917302346158658e+37, PT ;  /* 0x7e8000001700780b */ /* 0x000fe20003fa4000 */
[----:B------:R-:W-:Y:S01]  /*1550*/  @P2 FMUL R14, R14, 0.25 ;  /* 0x3e8000000e0e2820 */ /* 0x000fe20000400000 */
[----:B------:R-:W-:Y:S01]  /*1560*/  @P1 FMUL R27, R27, 0.25 ;  /* 0x3e8000001b1b1820 */ /* 0x000fe20000400000 */
[----:B------:R-:W0:Y:S02]  /*1570*/  MUFU.RCP R26, R26 ;  /* 0x0000001a001a7308 */ /* 0x000e240000001000 */
[----:B------:R-:W-:-:S06]  /*1580*/  @P3 FMUL R28, R28, 0.25 ;  /* 0x3e8000001c1c3820 */ /* 0x000fcc0000400000 */
[----:B------:R-:W1:Y:S01]  /*1590*/  MUFU.RCP R14, R14 ;  /* 0x0000000e000e7308 */ /* 0x000e620000001000 */
[----:B------:R-:W-:Y:S01]  /*15a0*/  @P4 FMUL R25, R25, 0.25 ;  /* 0x3e80000019194820 */ /* 0x000fe20000400000 */
[----:B------:R-:W-:Y:S01]  /*15b0*/  @P5 FMUL R23, R23, 0.25 ;  /* 0x3e80000017175820 */ /* 0x000fe20000400000 */
[----:B------:R-:W-:Y:S01]  /*15c0*/  FMUL R36, R36, R21 ;  /* 0x0000001524247220 */ /* 0x000fe20000400000 */
[----:B------:R-:W-:-:S04]  /*15d0*/  FSEL R21, R12, 1, P0 ;  /* 0x3f8000000c157808 */ /* 0x000fc80000000000 */
[----:B------:R-:W2:Y:S01]  /*15e0*/  MUFU.RCP R27, R27 ;  /* 0x0000001b001b7308 */ /* 0x000ea20000001000 */
[----:B------:R-:W-:Y:S01]  /*15f0*/  FSEL R29, R12, 1, P2 ;  /* 0x3f8000000c1d7808 */ /* 0x000fe20001000000 */
[----:B0-----:R-:W-:-:S06]  /*1600*/  FMUL R21, R26, R21 ;  /* 0x000000151a157220 */ /* 0x001fcc0000400000 */
[----:B------:R-:W0:Y:S01]  /*1610*/  MUFU.RCP R28, R28 ;  /* 0x0000001c001c7308 */ /* 0x000e220000001000 */
[----:B------:R-:W-:Y:S01]  /*1620*/  FSEL R26, R12, 1, P1 ;  /* 0x3f8000000c1a7808 */ /* 0x000fe20000800000 */
[----:B-1----:R-:W-:-:S06]  /*1630*/  FMUL R14, R14, R29 ;  /* 0x0000001d0e0e7220 */ /* 0x002fcc0000400000 */
[----:B------:R-:W1:Y:S01]  /*1640*/  MUFU.RCP R25, R25 ;  /* 0x0000001900197308 */ /* 0x000e620000001000 */
[----:B------:R-:W-:-:S07]  /*1650*/  FSEL R29, R12, 1, P3 ;  /* 0x3f8000000c1d7808 */ /* 0x000fce0001800000 */
[----:B------:R-:W3:Y:S01]  /*1660*/  MUFU.RCP R23, R23 ;  /* 0x0000001700177308 */ /* 0x000ee20000001000 */
[----:B--2---:R-:W-:Y:S01]  /*1670*/  FMUL R27, R27, R26 ;  /* 0x0000001a1b1b7220 */ /* 0x004fe20000400000 */
[C---:B------:R-:W-:Y:S01]  /*1680*/  FSEL R26, R12.reuse, 1, P4 ;  /* 0x3f8000000c1a7808 */ /* 0x040fe20002000000 */
[----:B------:R-:W-:Y:S01]  /*1690*/  STS [R20], R37 ;  /* 0x0000002514007388 */ /* 0x000fe20000000800 */
[----:B------:R-:W-:Y:S01]  /*16a0*/  FSEL R12, R12, 1, P5 ;  /* 0x3f8000000c0c7808 */ /* 0x000fe20002800000 */
[----:B0-----:R-:W-:Y:S02]  /*16b0*/  FMUL R29, R28, R29 ;  /* 0x0000001d1c1d7220 */ /* 0x001fe40000400000 */
[----:B------:R-:W-:Y:S01]  /*16c0*/  STS [R19+0x80], R8 ;  /* 0x0000800813007388 */ /* 0x000fe20000000800 */
[----:B-1----:R-:W-:-:S03]  /*16d0*/  FMUL R25, R25, R26 ;  /* 0x0000001a19197220 */ /* 0x002fc60000400000 */
[----:B------:R0:W-:Y:S01]  /*16e0*/  STS [R15+0x100], R4 ;  /* 0x000100040f007388 */ /* 0x0001e20000000800 */
[----:B------:R-:W-:-:S03]  /*16f0*/  FMUL R10, R10, R21 ;  /* 0x000000150a0a7220 */ /* 0x000fc60000400000 */
[----:B------:R1:W-:Y:S01]  /*1700*/  STS [R16+0x180], R5 ;  /* 0x0001800510007388 */ /* 0x0003e20000000800 */
[----:B---3--:R-:W-:Y:S01]  /*1710*/  FMUL R12, R23, R12 ;  /* 0x0000000c170c7220 */ /* 0x008fe20000400000 */
[----:B------:R-:W-:Y:S02]  /*1720*/  FMUL R29, R6, R29 ;  /* 0x0000001d061d7220 */ /* 0x000fe40000400000 */
[----:B------:R-:W-:Y:S01]  /*1730*/  STS [R20+0x20], R35 ;  /* 0x0000202314007388 */ /* 0x000fe20000000800 */
[----:B------:R-:W-:-:S03]  /*1740*/  FMUL R27, R22, R27 ;  /* 0x0000001b161b7220 */ /* 0x000fc60000400000 */
[----:B------:R-:W-:Y:S01]  /*1750*/  STS [R19+0xa0], R18 ;  /* 0x0000a01213007388 */ /* 0x000fe20000000800 */
[----:B------:R-:W-:-:S03]  /*1760*/  FMUL R14, R13, R14 ;  /* 0x0000000e0d0e7220 */ /* 0x000fc60000400000 */
[----:B------:R-:W-:Y:S01]  /*1770*/  STS [R15+0x120], R24 ;  /* 0x000120180f007388 */ /* 0x000fe20000000800 */
[----:B------:R-:W-:-:S03]  /*1780*/  FMUL R30, R30, R25 ;  /* 0x000000191e1e7220 */ /* 0x000fc60000400000 */
[----:B------:R-:W-:Y:S01]  /*1790*/  STS [R16+0x1a0], R11 ;  /* 0x0001a00b10007388 */ /* 0x000fe20000000800 */
[----:B------:R-:W-:-:S03]  /*17a0*/  FMUL R23, R7, R12 ;  /* 0x0000000c07177220 */ /* 0x000fc60000400000 */
[----:B------:R-:W-:Y:S01]  /*17b0*/  STS [R20+0x40], R17 ;  /* 0x0000401114007388 */ /* 0x000fe20000000800 */
[----:B------:R-:W-:-:S03]  /*17c0*/  SHF.L.U32 R21, R9, 0x2, RZ ;  /* 0x0000000209157819 */ /* 0x000fc600000006ff */
[----:B------:R-:W-:Y:S04]  /*17d0*/  STS [R19+0xc0], R36 ;  /* 0x0000c02413007388 */ /* 0x000fe80000000800 */
[----:B------:R2:W-:Y:S04]  /*17e0*/  STS [R15+0x140], R10 ;  /* 0x0001400a0f007388 */ /* 0x0005e80000000800 */
[----:B------:R-:W-:Y:S01]  /*17f0*/  STS [R16+0x1c0], R29 ;  /* 0x0001c01d10007388 */ /* 0x000fe20000000800 */
[----:B------:R-:W-:-:S03]  /*1800*/  LOP3.LUT R21, R21, 0x3fc, RZ, 0xc0, !PT ;  /* 0x000003fc15157812 */ /* 0x000fc600078ec0ff */
[----:B------:R-:W-:Y:S04]  /*1810*/  STS [R20+0x60], R27 ;  /* 0x0000601b14007388 */ /* 0x000fe80000000800 */
[----:B------:R3:W-:Y:S04]  /*1820*/  STS [R19+0xe0], R14 ;  /* 0x0000e00e13007388 */ /* 0x0007e80000000800 */
[----:B------:R-:W-:Y:S04]  /*1830*/  STS [R15+0x160], R30 ;  /* 0x0001601e0f007388 */ /* 0x000fe80000000800 */
[----:B------:R4:W-:Y:S01]  /*1840*/  STS [R16+0x1e0], R23 ;  /* 0x0001e01710007388 */ /* 0x0009e20000000800 */
[----:B0-----:R-:W-:-:S02]  /*1850*/  LOP3.LUT R4, R21, 0x400, RZ, 0xfc, !PT ;  /* 0x0000040015047812 */ /* 0x001fc400078efcff */
[----:B-1----:R-:W-:Y:S02]  /*1860*/  LOP3.LUT R5, R21, 0x800, RZ, 0xfc, !PT ;  /* 0x0000080015057812 */ /* 0x002fe400078efcff */
[----:B------:R-:W-:Y:S02]  /*1870*/  SHF.L.U32 R9, R9, 0x1, RZ ;  /* 0x0000000109097819 */ /* 0x000fe400000006ff */
[----:B------:R-:W-:Y:S02]  /*1880*/  SHF.R.U32.HI R4, RZ, 0x1, R4 ;  /* 0x00000001ff047819 */ /* 0x000fe40000011604 */
[----:B------:R-:W-:Y:S02]  /*1890*/  SHF.R.U32.HI R6, RZ, 0x1, R5 ;  /* 0x00000001ff067819 */ /* 0x000fe40000011605 */
[----:B------:R-:W-:Y:S02]  /*18a0*/  LOP3.LUT R9, R9, 0x1f0, RZ, 0xc0, !PT ;  /* 0x000001f009097812 */ /* 0x000fe400078ec0ff */
[----:B------:R-:W-:-:S02]  /*18b0*/  LOP3.LUT R5, R4, 0x3f0, RZ, 0xc0, !PT ;  /* 0x000003f004057812 */ /* 0x000fc400078ec0ff */
[----:B------:R-:W-:Y:S02]  /*18c0*/  LOP3.LUT R7, R6, 0x5f0, RZ, 0xc0, !PT ;  /* 0x000005f006077812 */ /* 0x000fe400078ec0ff */
[----:B------:R-:W-:Y:S02]  /*18d0*/  IADD3 R4, R9, UR4, RZ ;  /* 0x0000000409047c10 */ /* 0x000fe4000fffe0ff */
[----:B------:R-:W-:Y:S02]  /*18e0*/  IADD3 R6, R5, UR4, RZ ;  /* 0x0000000405067c10 */ /* 0x000fe4000fffe0ff */
[----:B--2---:R-:W-:Y:S02]  /*18f0*/  IADD3 R10, R7, UR4, RZ ;  /* 0x00000004070a7c10 */ /* 0x004fe4000fffe0ff */
[C---:B------:R-:W-:Y:S02]  /*1900*/  LEA R4, R21.reuse, R4, 0x2 ;  /* 0x0000000415047211 */ /* 0x040fe400078e10ff */
[C---:B------:R-:W-:Y:S01]  /*1910*/  LEA R8, R21.reuse, R6, 0x2 ;  /* 0x0000000615087211 */ /* 0x040fe200078e10ff */
[----:B------:R-:W-:Y:S01]  /*1920*/  BAR.SYNC.DEFER_BLOCKING 0x0 ;  /* 0x0000000000007b1d */ /* 0x000fe20000010000 */
[----:B------:R-:W-:-:S02]  /*1930*/  LEA R12, R21, R10, 0x2 ;  /* 0x0000000a150c7211 */ /* 0x000fc400078e10ff */
[----:B------:R-:W-:Y:S02]  /*1940*/  SHF.R.S32.HI R2, RZ, 0x1a, R2 ;  /* 0x0000001aff027819 */ /* 0x000fe40000011402 */
[----:B------:R-:W-:Y:S02]  /*1950*/  LOP3.LUT R32, R32, 0x1c, R3, 0xf8, !PT ;  /* 0x0000001c20207812 */ /* 0x000fe400078ef803 */
[----:B------:R-:W-:Y:S02]  /*1960*/  SGXT R3, R2, 0x1 ;  /* 0x000000010203781a */ /* 0x000fe40000000200 */
[----:B---3--:R-:W-:Y:S02]  /*1970*/  SHF.R.U32.HI R19, RZ, 0x3, R0 ;  /* 0x00000003ff137819 */ /* 0x008fe40000011600 */
[----:B----4-:R-:W-:Y:S02]  /*1980*/  LEA.HI R16, R3, R32, RZ, 0x8 ;  /* 0x0000002003107211 */ /* 0x010fe400078f40ff */
[----:B------:R-:W0:Y:S01]  /*1990*/  LDC.64 R2, c[0x0][0x238] ;  /* 0x00008e00ff027b82 */ /* 0x000e220000000a00 */
[----:B------:R-:W1:Y:S04]  /*19a0*/  LDS.128 R4, [R4] ;  /* 0x0000000004047984 */ /* 0x000e680000000c00 */
[----:B------:R-:W2:Y:S04]  /*19b0*/  LDS.128 R8, [R8+0x1000] ;  /* 0x0010000008087984 */ /* 0x000ea80000000c00 */
[----:B------:R-:W3:Y:S01]  /*19c0*/  LDS.128 R12, [R12+0x2000] ;  /* 0x002000000c0c7984 */ /* 0x000ee20000000c00 */
[----:B------:R-:W-:-:S02]  /*19d0*/  SHF.L.U32 R0, R16, 0x7, RZ ;  /* 0x0000000710007819 */ /* 0x000fc400000006ff */
[----:B------:R-:W-:Y:S02]  /*19e0*/  SGXT.U32 R19, R19, 0x5 ;  /* 0x000000051313781a */ /* 0x000fe40000000000 */
[----:B------:R-:W-:Y:S02]  /*19f0*/  LOP3.LUT R17, R16, 0xffffff00, RZ, 0xc0, !PT ;  /* 0xffffff0010117812 */ /* 0x000fe400078ec0ff */
[----:B------:R-:W-:Y:S02]  /*1a00*/  LOP3.LUT R0, R0, 0xffff8000, RZ, 0xc0, !PT ;  /* 0xffff800000007812 */ /* 0x000fe400078ec0ff */
[----:B------:R-:W-:Y:S02]  /*1a10*/  LOP3.LUT R19, R19, R34, RZ, 0xfc, !PT ;  /* 0x0000002213137212 */ /* 0x000fe400078efcff */
[----:B------:R-:W-:Y:S02]  /*1a20*/  LOP3.LUT R16, R21, 0xc00, RZ, 0xfc, !PT ;  /* 0x00000c0015107812 */ /* 0x000fe400078efcff */
[----:B------:R-:W-:-:S02]  /*1a30*/  IADD3 R0, R0, R32, -R17 ;  /* 0x0000002000007210 */ /* 0x000fc40007ffe811 */
[C---:B------:R-:W-:Y:S02]  /*1a40*/  LOP3.LUT R23, R19.reuse, 0x20, RZ, 0xfc, !PT ;  /* 0x0000002013177812 */ /* 0x040fe400078efcff */
[C---:B------:R-:W-:Y:S02]  /*1a50*/  LOP3.LUT R17, R19.reuse, 0x40, RZ, 0xfc, !PT ;  /* 0x0000004013117812 */ /* 0x040fe400078efcff */
[----:B------:R-:W-:Y:S02]  /*1a60*/  SHF.R.U32.HI R16, RZ, 0x1, R16 ;  /* 0x00000001ff107819 */ /* 0x000fe40000011610 */
[C---:B------:R-:W-:Y:S02]  /*1a70*/  LOP3.LUT R25, R19.reuse, 0x60, RZ, 0xfc, !PT ;  /* 0x0000006013197812 */ /* 0x040fe400078efcff */
[----:B------:R-:W-:Y:S02]  /*1a80*/  ISETP.GE.AND P0, PT, R19, 0x80, PT ;  /* 0x000000801300780c */ /* 0x000fe40003f06270 */
[----:B------:R-:W-:-:S02]  /*1a90*/  ISETP.GE.AND P1, PT, R23, 0x80, PT ;  /* 0x000000801700780c */ /* 0x000fc40003f26270 */
[----:B------:R-:W-:Y:S02]  /*1aa0*/  ISETP.GE.AND P2, PT, R17, 0x80, PT ;  /* 0x000000801100780c */ /* 0x000fe40003f46270 */
[----:B------:R-:W-:Y:S02]  /*1ab0*/  LOP3.LUT R16, R16, 0x7f0, RZ, 0xc0, !PT ;  /* 0x000007f010107812 */ /* 0x000fe400078ec0ff */
[-C--:B------:R-:W-:Y:S02]  /*1ac0*/  LEA R19, R19, R0.reuse, 0x8 ;  /* 0x0000000013137211 */ /* 0x080fe400078e40ff */
[----:B------:R-:W-:Y:S02]  /*1ad0*/  ISETP.GE.AND P3, PT, R25, 0x80, PT ;  /* 0x000000801900780c */ /* 0x000fe40003f66270 */
[-C--:B------:R-:W-:Y:S02]  /*1ae0*/  LEA R23, R23, R0.reuse, 0x8 ;  /* 0x0000000017177211 */ /* 0x080fe400078e40ff */
[----:B------:R-:W-:-:S02]  /*1af0*/  LEA R27, R17, R0, 0x8 ;  /* 0x00000000111b7211 */ /* 0x000fc400078e40ff */
[----:B------:R-:W-:Y:S01]  /*1b00*/  IADD3 R20, R16, UR4, RZ ;  /* 0x0000000410147c10 */ /* 0x000fe2000fffe0ff */
[----:B0-----:R-:W-:-:S04]  /*1b10*/  IMAD.WIDE R16, R19, 0x4, R2 ;  /* 0x0000000413107825 */ /* 0x001fc800078e0202 */
[--C-:B------:R-:W-:Y:S01]  /*1b20*/  IMAD.WIDE R18, R23, 0x4, R2.reuse ;  /* 0x0000000417127825 */ /* 0x100fe200078e0202 */
[----:B-1----:R0:W-:Y:S03]  /*1b30*/  @!P0 STG.E.128 desc[UR6][R16.64], R4 ;  /* 0x0000000410008986 */ /* 0x0021e6000c101d06 */
[----:B------:R-:W-:Y:S01]  /*1b40*/  IMAD.WIDE R22, R27, 0x4, R2 ;  /* 0x000000041b167825 */ /* 0x000fe200078e0202 */
[----:B--2---:R0:W-:Y:S01]  /*1b50*/  @!P1 STG.E.128 desc[UR6][R18.64], R8 ;  /* 0x0000000812009986 */ /* 0x0041e2000c101d06 */
[----:B------:R-:W-:-:S03]  /*1b60*/  LEA R20, R21, R20, 0x2 ;  /* 0x0000001415147211 */ /* 0x000fc600078e10ff */
[----:B---3--:R0:W-:Y:S02]  /*1b70*/  @!P2 STG.E.128 desc[UR6][R22.64], R12 ;  /* 0x0000000c1600a986 */ /* 0x0081e4000c101d06 */
[----:B0-----:R-:W-:Y:S05]  /*1b80*/  @P3 EXIT ;  /* 0x000000000000394d */ /* 0x001fea0003800000 */
[----:B0-----:R-:W0:Y:S01]  /*1b90*/  LDS.128 R20, [R20+0x3000] ;  /* 0x0030000014147984 */ /* 0x001e220000000c00 */
[----:B------:R-:W-:-:S05]  /*1ba0*/  LEA R25, R25, R0, 0x8 ;  /* 0x0000000019197211 */ /* 0x000fca00078e40ff */
[----:B------:R-:W-:-:S05]  /*1bb0*/  IMAD.WIDE R2, R25, 0x4, R2 ;  /* 0x0000000419027825 */ /* 0x000fca00078e0202 */
[----:B0-----:R-:W-:Y:S01]  /*1bc0*/  STG.E.128 desc[UR6][R2.64], R20 ;  /* 0x0000001402007986 */ /* 0x001fe2000c101d06 */
[----:B------:R-:W-:Y:S05]  /*1bd0*/  EXIT ;  /* 0x000000000000794d */ /* 0x000fea0003800000 */
.L_x_0:
[----:B------:R-:W-:-:S00]  /*1be0*/  BRA `(.L_x_0) ;  /* 0xfffffffc00fc7947 */ /* 0x000fc0000383ffff */
[----:B------:R-:W-:-:S00]  /*1bf0*/  NOP ;  /* 0x0000000000007918 */ /* 0x000fc00000000000 */
        /* <DEDUP_REMOVED lines=8> */
.L_x_1:


//--------------------- .nv.global.init           --------------------------
	.section	.nv.global.init,"aw",@progbits
.nv.global.init:
	.type		_$_str,@object
	.size		_$_str,(_$_str_$_2 - _$_str)
_$_str:
        /*0000*/ 	.byte	0x5f, 0x5f, 0x43, 0x55, 0x44, 0x41, 0x5f, 0x46, 0x54, 0x5a, 0x00
	.type		_$_str_$_2,@object
	.size		_$_str_$_2,(.L_1 - _$_str_$_2)
_$_str_$_2:
        /*000b*/ 	.byte	0x5f, 0x5f, 0x43, 0x55, 0x44, 0x41, 0x5f, 0x50, 0x52, 0x45, 0x43, 0x5f, 0x53, 0x51, 0x52, 0x54
        /*001b*/ 	.byte	0x00
.L_1:


//--------------------- .nv.shared.triton_poi_fused__native_batch_norm_legit_no_training_silu_25 --------------------------
	.section	.nv.shared.triton_poi_fused__native_batch_norm_legit_no_training_silu_25,"aw",@nobits
	.sectionflags	@""
	.align	16
	.zero		1024


//--------------------- .nv.constant0.triton_poi_fused__native_batch_norm_legit_no_training_silu_25 --------------------------
	.section	.nv.constant0.triton_poi_fused__native_batch_norm_legit_no_training_silu_25,"a",@progbits
	.sectionflags	@""
	.align	4
.nv.constant0.triton_poi_fused__native_batch_norm_legit_no_training_silu_25:
	.zero		584
